//
// Generated by NVIDIA NVVM Compiler
//
// Compiler Build ID: CL-36424714
// Cuda compilation tools, release 13.0, V13.0.88
// Based on NVVM 20.0.0
//

.version 9.0
.target sm_100
.address_size 64

	// .globl	_Z3addPfS_S_i
.global .attribute(.managed) .align 4 .b8 vectora[128];
.global .attribute(.managed) .align 4 .b8 vectorb[128];
.global .attribute(.managed) .align 4 .b8 vectorc[128];

.visible .entry _Z3addPfS_S_i(
	.param .u64 .ptr .align 1 _Z3addPfS_S_i_param_0,
	.param .u64 .ptr .align 1 _Z3addPfS_S_i_param_1,
	.param .u64 .ptr .align 1 _Z3addPfS_S_i_param_2,
	.param .u32 _Z3addPfS_S_i_param_3
)
{
	.reg .pred 	%p<2>;
	.reg .b32 	%r<6>;
	.reg .b32 	%f<4>;
	.reg .b64 	%rd<11>;

	ld.param.u64 	%rd1, [_Z3addPfS_S_i_param_0];
	ld.param.u64 	%rd2, [_Z3addPfS_S_i_param_1];
	ld.param.u64 	%rd3, [_Z3addPfS_S_i_param_2];
	ld.param.u32 	%r2, [_Z3addPfS_S_i_param_3];
	mov.u32 	%r3, %tid.x;
	mov.u32 	%r4, %ntid.x;
	mov.u32 	%r5, %ctaid.x;
	mad.lo.s32 	%r1, %r4, %r5, %r3;
	setp.ge.s32 	%p1, %r1, %r2;
	@%p1 bra 	$L__BB0_2;
	cvta.to.global.u64 	%rd4, %rd1;
	cvta.to.global.u64 	%rd5, %rd2;
	cvta.to.global.u64 	%rd6, %rd3;
	mul.wide.s32 	%rd7, %r1, 4;
	add.s64 	%rd8, %rd4, %rd7;
	ld.global.f32 	%f1, [%rd8];
	add.s64 	%rd9, %rd5, %rd7;
	ld.global.f32 	%f2, [%rd9];
	add.f32 	%f3, %f1, %f2;
	add.s64 	%rd10, %rd6, %rd7;
	st.global.f32 	[%rd10], %f3;
$L__BB0_2:
	ret;

}


// ===== COMPILED SASS (sm_100) =====

	.target	sm_100

	.elftype	@"ET_EXEC"


//--------------------- .note.nv.tkinfo           --------------------------
	.section	.note.nv.tkinfo,"",@"SHT_NOTE"
	.sectionflags	@"SHF_NOTE_NV_TKINFO"
	.tkinfo
        /*0018*/ 	.word	0x00000002
        /*0030*/ 	.string	""
        /*0030*/ 	.string	"ptxas"
        /*0030*/ 	.string	"Cuda compilation tools, release 13.0, V13.0.88"
        /*0030*/ 	.string	"Build cuda_13.0.r13.0/compiler.36424714_0"
        /*0030*/ 	.string	"-arch sm_100 -m 64 "



//--------------------- .note.nv.cuinfo           --------------------------
	.section	.note.nv.cuinfo,"",@"SHT_NOTE"
	.sectionflags	@"SHF_NOTE_NV_CUINFO"
        /*0018*/ 	.short	0x0002
        /*001a*/ 	.short	0x0064
        /*001c*/ 	.short	0x0082
	.zero		2


//--------------------- .nv.info                  --------------------------
	.section	.nv.info,"",@"SHT_CUDA_INFO"
	.align	4


	//----- nvinfo : EIATTR_REGCOUNT
	.align		4
        /*0000*/ 	.byte	0x04, 0x2f
        /*0002*/ 	.short	(.L_4 - .L_3)
	.align		4
.L_3:
        /*0004*/ 	.word	index@(_Z3addPfS_S_i)
        /*0008*/ 	.word	0x0000000c


	//----- nvinfo : EIATTR_FRAME_SIZE
	.align		4
.L_4:
        /*000c*/ 	.byte	0x04, 0x11
        /*000e*/ 	.short	(.L_6 - .L_5)
	.align		4
.L_5:
        /*0010*/ 	.word	index@(_Z3addPfS_S_i)
        /*0014*/ 	.word	0x00000000


	//----- nvinfo : EIATTR_MIN_STACK_SIZE
	.align		4
.L_6:
        /*0018*/ 	.byte	0x04, 0x12
        /*001a*/ 	.short	(.L_8 - .L_7)
	.align		4
.L_7:
        /*001c*/ 	.word	index@(_Z3addPfS_S_i)
        /*0020*/ 	.word	0x00000000
.L_8:


//--------------------- .nv.compat                --------------------------
	.section	.nv.compat,"",@"SHT_CUDA_COMPAT_INFO"
	.align	4
        /*0000*/ 	.byte	0x02, 0x09, 0x00, 0x00, 0x02, 0x02, 0x01, 0x00, 0x02, 0x05, 0x05, 0x00, 0x03, 0x07, 0x01, 0x01
        /*0010*/ 	.byte	0x02, 0x03, 0x00, 0x00, 0x02, 0x06, 0x01, 0x00, 0x04, 0x0b, 0x08, 0x00, 0x09, 0x00, 0x00, 0x00
        /*0020*/ 	.byte	0x00, 0x00, 0x00, 0x00


//--------------------- .nv.info._Z3addPfS_S_i    --------------------------
	.section	.nv.info._Z3addPfS_S_i,"",@"SHT_CUDA_INFO"
	.sectionflags	@""
	.align	4


	//----- nvinfo : EIATTR_CUDA_API_VERSION
	.align		4
        /*0000*/ 	.byte	0x04, 0x37
        /*0002*/ 	.short	(.L_10 - .L_9)
.L_9:
        /*0004*/ 	.word	0x00000082


	//----- nvinfo : EIATTR_KPARAM_INFO
	.align		4
.L_10:
        /*0008*/ 	.byte	0x04, 0x17
        /*000a*/ 	.short	(.L_12 - .L_11)
.L_11:
        /*000c*/ 	.word	0x00000000
        /*0010*/ 	.short	0x0003
        /*0012*/ 	.short	0x0018
        /*0014*/ 	.byte	0x00, 0xf0, 0x11, 0x00


	//----- nvinfo : EIATTR_KPARAM_INFO
	.align		4
.L_12:
        /*0018*/ 	.byte	0x04, 0x17
        /*001a*/ 	.short	(.L_14 - .L_13)
.L_13:
        /*001c*/ 	.word	0x00000000
        /*0020*/ 	.short	0x0002
        /*0022*/ 	.short	0x0010
        /*0024*/ 	.byte	0x00, 0xf5, 0x21, 0x00


	//----- nvinfo : EIATTR_KPARAM_INFO
	.align		4
.L_14:
        /*0028*/ 	.byte	0x04, 0x17
        /*002a*/ 	.short	(.L_16 - .L_15)
.L_15:
        /*002c*/ 	.word	0x00000000
        /*0030*/ 	.short	0x0001
        /*0032*/ 	.short	0x0008
        /*0034*/ 	.byte	0x00, 0xf5, 0x21, 0x00


	//----- nvinfo : EIATTR_KPARAM_INFO
	.align		4
.L_16:
        /*0038*/ 	.byte	0x04, 0x17
        /*003a*/ 	.short	(.L_18 - .L_17)
.L_17:
        /*003c*/ 	.word	0x00000000
        /*0040*/ 	.short	0x0000
        /*0042*/ 	.short	0x0000
        /*0044*/ 	.byte	0x00, 0xf5, 0x21, 0x00


	//----- nvinfo : EIATTR_SPARSE_MMA_MASK
	.align		4
.L_18:
        /*0048*/ 	.byte	0x03, 0x50
        /*004a*/ 	.short	0x0000


	//----- nvinfo : EIATTR_MAXREG_COUNT
	.align		4
        /*004c*/ 	.byte	0x03, 0x1b
        /*004e*/ 	.short	0x00ff


	//----- nvinfo : EIATTR_MERCURY_ISA_VERSION
	.align		4
        /*0050*/ 	.byte	0x03, 0x5f
        /*0052*/ 	.short	0x0101


	//----- nvinfo : EIATTR_VRC_CTA_INIT_COUNT
	.align		4
        /*0054*/ 	.byte	0x02, 0x4a
	.zero		1
	.zero		1


	//----- nvinfo : EIATTR_EXIT_INSTR_OFFSETS
	.align		4
        /*0058*/ 	.byte	0x04, 0x1c
        /*005a*/ 	.short	(.L_20 - .L_19)


	//   ....[0]....
.L_19:
        /*005c*/ 	.word	0x00000070


	//   ....[1]....
        /*0060*/ 	.word	0x00000130


	//----- nvinfo : EIATTR_CBANK_PARAM_SIZE
	.align		4
.L_20:
        /*0064*/ 	.byte	0x03, 0x19
        /*0066*/ 	.short	0x001c


	//----- nvinfo : EIATTR_PARAM_CBANK
	.align		4
        /*0068*/ 	.byte	0x04, 0x0a
        /*006a*/ 	.short	(.L_22 - .L_21)
	.align		4
.L_21:
        /*006c*/ 	.word	index@(.nv.constant0._Z3addPfS_S_i)
        /*0070*/ 	.short	0x0380
        /*0072*/ 	.short	0x001c


	//----- nvinfo : EIATTR_SW_WAR
	.align		4
.L_22:
        /*0074*/ 	.byte	0x04, 0x36
        /*0076*/ 	.short	(.L_24 - .L_23)
.L_23:
        /*0078*/ 	.word	0x00000008
.L_24:


//--------------------- .nv.callgraph             --------------------------
	.section	.nv.callgraph,"",@"SHT_CUDA_CALLGRAPH"
	.align	4
	.sectionentsize	8
	.align		4
        /*0000*/ 	.word	0x00000000
	.align		4
        /*0004*/ 	.word	0xffffffff
	.align		4
        /*0008*/ 	.word	0x00000000
	.align		4
        /*000c*/ 	.word	0xfffffffe
	.align		4
        /*0010*/ 	.word	0x00000000
	.align		4
        /*0014*/ 	.word	0xfffffffd
	.align		4
        /*0018*/ 	.word	0x00000000
	.align		4
        /*001c*/ 	.word	0xfffffffc


//--------------------- .nv.constant4             --------------------------
	.section	.nv.constant4,"a",@progbits
	.align	8
	.align		8
.nv.constant4:
        /*0000*/ 	.dword	vectora
	.align		8
        /*0008*/ 	.dword	vectorb
	.align		8
        /*0010*/ 	.dword	vectorc


//--------------------- .text._Z3addPfS_S_i       --------------------------
	.section	.text._Z3addPfS_S_i,"ax",@progbits
	.align	128
        .global         _Z3addPfS_S_i
        .type           _Z3addPfS_S_i,@function
        .size           _Z3addPfS_S_i,(.L_x_1 - _Z3addPfS_S_i)
        .other          _Z3addPfS_S_i,@"STO_CUDA_ENTRY STV_DEFAULT"
_Z3addPfS_S_i:
.text._Z3addPfS_S_i:
[----:B------:R-:W-:Y:S01]  /*0000*/  LDC R1, c[0x0][0x37c] ;  /* 0x0000df00ff017b82 */ /* 0x000fe20000000800 */
[----:B------:R-:W0:Y:S01]  /*0010*/  S2R R9, SR_TID.X ;  /* 0x0000000000097919 */ /* 0x000e220000002100 */
[----:B------:R-:W0:Y:S01]  /*0020*/  LDCU UR4, c[0x0][0x360] ;  /* 0x00006c00ff0477ac */ /* 0x000e220008000800 */
[----:B------:R-:W0:Y:S01]  /*0030*/  S2R R0, SR_CTAID.X ;  /* 0x0000000000007919 */ /* 0x000e220000002500 */
[----:B------:R-:W1:Y:S01]  /*0040*/  LDCU UR5, c[0x0][0x398] ;  /* 0x00007300ff0577ac */ /* 0x000e620008000800 */
[----:B0-----:R-:W-:-:S05]  /*0050*/  IMAD R9, R0, UR4, R9 ;  /* 0x0000000400097c24 */ /* 0x001fca000f8e0209 */
[----:B-1----:R-:W-:-:S13]  /*0060*/  ISETP.GE.AND P0, PT, R9, UR5, PT ;  /* 0x0000000509007c0c */ /* 0x002fda000bf06270 */
[----:B------:R-:W-:Y:S05]  /*0070*/  @P0 EXIT ;  /* 0x000000000000094d */ /* 0x000fea0003800000 */
[----:B------:R-:W0:Y:S01]  /*0080*/  LDC.64 R2, c[0x0][0x380] ;  /* 0x0000e000ff027b82 */ /* 0x000e220000000a00 */
[----:B------:R-:W1:Y:S07]  /*0090*/  LDCU.64 UR4, c[0x0][0x358] ;  /* 0x00006b00ff0477ac */ /* 0x000e6e0008000a00 */
[----:B------:R-:W2:Y:S08]  /*00a0*/  LDC.64 R4, c[0x0][0x388] ;  /* 0x0000e200ff047b82 */ /* 0x000eb00000000a00 */
[----:B------:R-:W3:Y:S01]  /*00b0*/  LDC.64 R6, c[0x0][0x390] ;  /* 0x0000e400ff067b82 */ /* 0x000ee20000000a00 */
[----:B0-----:R-:W-:-:S06]  /*00c0*/  IMAD.WIDE R2, R9, 0x4, R2 ;  /* 0x0000000409027825 */ /* 0x001fcc00078e0202 */
[----:B-1----:R-:W4:Y:S01]  /*00d0*/  LDG.E R2, desc[UR4][R2.64] ;  /* 0x0000000402027981 */ /* 0x002f22000c1e1900 */
[----:B--2---:R-:W-:-:S06]  /*00e0*/  IMAD.WIDE R4, R9, 0x4, R4 ;  /* 0x0000000409047825 */ /* 0x004fcc00078e0204 */
[----:B------:R-:W4:Y:S01]  /*00f0*/  LDG.E R5, desc[UR4][R4.64] ;  /* 0x0000000404057981 */ /* 0x000f22000c1e1900 */
[----:B---3--:R-:W-:-:S04]  /*0100*/  IMAD.WIDE R6, R9, 0x4, R6 ;  /* 0x0000000409067825 */ /* 0x008fc800078e0206 */
[----:B----4-:R-:W-:-:S05]  /*0110*/  FADD R9, R2, R5 ;  /* 0x0000000502097221 */ /* 0x010fca0000000000 */
[----:B------:R-:W-:Y:S01]  /*0120*/  STG.E desc[UR4][R6.64], R9 ;  /* 0x0000000906007986 */ /* 0x000fe2000c101904 */
[----:B------:R-:W-:Y:S05]  /*0130*/  EXIT ;  /* 0x000000000000794d */ /* 0x000fea0003800000 */
.L_x_0:
[----:B------:R-:W-:-:S00]  /*0140*/  BRA `(.L_x_0) ;  /* 0xfffffffc00fc7947 */ /* 0x000fc0000383ffff */
[----:B------:R-:W-:-:S00]  /*0150*/  NOP ;  /* 0x0000000000007918 */ /* 0x000fc00000000000 */
        /* <DEDUP_REMOVED lines=10> */
.L_x_1:


//--------------------- .nv.shared.reserved.0     --------------------------
	.section	.nv.shared.reserved.0,"aw",@nobits
	.weak		__nv_reservedSMEM_offset_0_alias
	.size		__nv_reservedSMEM_offset_0_alias, 0, 64
	.other		__nv_reservedSMEM_offset_0_alias,@"STO_CUDA_RESERVED_SHARED STV_DEFAULT"
__nv_reservedSMEM_offset_0_alias:
	.zero		0
	.zero		64


//--------------------- .nv.global                --------------------------
	.section	.nv.global,"aw",@nobits
	.align	4
.nv.global:
	.type		vectorc,@object
	.size		vectorc,(vectora - vectorc)
	.other		vectorc,@"STV_DEFAULT STO_CUDA_MANAGED"
vectorc:
	.zero		128
	.type		vectora,@object
	.size		vectora,(vectorb - vectora)
	.other		vectora,@"STV_DEFAULT STO_CUDA_MANAGED"
vectora:
	.zero		128
	.type		vectorb,@object
	.size		vectorb,(.L_1 - vectorb)
	.other		vectorb,@"STV_DEFAULT STO_CUDA_MANAGED"
vectorb:
	.zero		128
.L_1:


//--------------------- .nv.constant0._Z3addPfS_S_i --------------------------
	.section	.nv.constant0._Z3addPfS_S_i,"a",@progbits
	.sectionflags	@""
	.align	4
.nv.constant0._Z3addPfS_S_i:
	.zero		924


//--------------------- SYMBOLS --------------------------

	.type		.nv.reservedSmem.offset0,@object
	.size		.nv.reservedSmem.offset0,0x4
